//
// Generated by NVIDIA NVVM Compiler
//
// Compiler Build ID: CL-36424714
// Cuda compilation tools, release 13.0, V13.0.88
// Based on NVVM 20.0.0
//

.version 9.0
.target sm_100
.address_size 64

	// .globl	_Z18sgemm1DBlockTilingiiifPKfS0_fPf
// _ZZ18sgemm1DBlockTilingiiifPKfS0_fPfE2As has been demoted
// _ZZ18sgemm1DBlockTilingiiifPKfS0_fPfE2Bs has been demoted

.visible .entry _Z18sgemm1DBlockTilingiiifPKfS0_fPf(
	.param .u32 _Z18sgemm1DBlockTilingiiifPKfS0_fPf_param_0,
	.param .u32 _Z18sgemm1DBlockTilingiiifPKfS0_fPf_param_1,
	.param .u32 _Z18sgemm1DBlockTilingiiifPKfS0_fPf_param_2,
	.param .f32 _Z18sgemm1DBlockTilingiiifPKfS0_fPf_param_3,
	.param .u64 .ptr .align 1 _Z18sgemm1DBlockTilingiiifPKfS0_fPf_param_4,
	.param .u64 .ptr .align 1 _Z18sgemm1DBlockTilingiiifPKfS0_fPf_param_5,
	.param .f32 _Z18sgemm1DBlockTilingiiifPKfS0_fPf_param_6,
	.param .u64 .ptr .align 1 _Z18sgemm1DBlockTilingiiifPKfS0_fPf_param_7
)
{
	.reg .pred 	%p<15>;
	.reg .b32 	%r<134>;
	.reg .b32 	%f<119>;
	.reg .b64 	%rd<63>;
	// demoted variable
	.shared .align 4 .b8 _ZZ18sgemm1DBlockTilingiiifPKfS0_fPfE2As[2048];
	// demoted variable
	.shared .align 4 .b8 _ZZ18sgemm1DBlockTilingiiifPKfS0_fPfE2Bs[2048];
	ld.param.u32 	%r45, [_Z18sgemm1DBlockTilingiiifPKfS0_fPf_param_1];
	ld.param.u32 	%r46, [_Z18sgemm1DBlockTilingiiifPKfS0_fPf_param_2];
	ld.param.f32 	%f13, [_Z18sgemm1DBlockTilingiiifPKfS0_fPf_param_3];
	ld.param.u64 	%rd8, [_Z18sgemm1DBlockTilingiiifPKfS0_fPf_param_4];
	ld.param.u64 	%rd9, [_Z18sgemm1DBlockTilingiiifPKfS0_fPf_param_5];
	ld.param.f32 	%f14, [_Z18sgemm1DBlockTilingiiifPKfS0_fPf_param_6];
	ld.param.u64 	%rd7, [_Z18sgemm1DBlockTilingiiifPKfS0_fPf_param_7];
	cvta.to.global.u64 	%rd10, %rd8;
	cvta.to.global.u64 	%rd11, %rd9;
	mov.u32 	%r47, %ctaid.y;
	mov.u32 	%r48, %ctaid.x;
	mov.u32 	%r1, %tid.x;
	and.b32  	%r2, %r1, 63;
	shr.u32 	%r3, %r1, 6;
	shl.b32 	%r49, %r47, 6;
	mul.lo.s32 	%r50, %r46, %r49;
	mul.wide.u32 	%rd12, %r50, 4;
	add.s64 	%rd61, %rd10, %rd12;
	shl.b32 	%r51, %r48, 6;
	mul.wide.u32 	%rd13, %r51, 4;
	add.s64 	%rd62, %rd11, %rd13;
	mad.lo.s32 	%r4, %r45, %r49, %r51;
	setp.lt.s32 	%p1, %r46, 1;
	mov.f32 	%f115, 0f00000000;
	mov.f32 	%f116, %f115;
	mov.f32 	%f117, %f115;
	mov.f32 	%f118, %f115;
	@%p1 bra 	$L__BB0_17;
	mov.u32 	%r5, %ntid.x;
	shl.b32 	%r6, %r45, 3;
	add.s32 	%r7, %r1, %r5;
	max.u32 	%r53, %r7, 512;
	setp.lt.u32 	%p2, %r7, 512;
	selp.u32 	%r54, 1, 0, %p2;
	add.s32 	%r55, %r7, %r54;
	sub.s32 	%r56, %r53, %r55;
	div.u32 	%r57, %r56, %r5;
	add.s32 	%r8, %r57, %r54;
	shl.b32 	%r58, %r3, 7;
	mov.u32 	%r59, _ZZ18sgemm1DBlockTilingiiifPKfS0_fPfE2As;
	add.s32 	%r9, %r59, %r58;
	shl.b32 	%r60, %r2, 2;
	mov.u32 	%r61, _ZZ18sgemm1DBlockTilingiiifPKfS0_fPfE2Bs;
	add.s32 	%r10, %r61, %r60;
	and.b32  	%r11, %r8, 3;
	shr.u32 	%r62, %r1, 3;
	and.b32  	%r63, %r1, 7;
	mad.lo.s32 	%r12, %r62, %r46, %r63;
	shl.b32 	%r64, %r1, 2;
	add.s32 	%r13, %r59, %r64;
	shr.u32 	%r65, %r7, 3;
	and.b32  	%r66, %r7, 7;
	mad.lo.s32 	%r14, %r65, %r46, %r66;
	shl.b32 	%r15, %r5, 2;
	add.s32 	%r16, %r13, %r15;
	add.s32 	%r17, %r7, %r5;
	shr.u32 	%r67, %r17, 3;
	and.b32  	%r68, %r17, 7;
	mad.lo.s32 	%r18, %r67, %r46, %r68;
	add.s32 	%r19, %r17, %r5;
	mad.lo.s32 	%r20, %r3, %r45, %r2;
	add.s32 	%r21, %r61, %r64;
	shr.u32 	%r69, %r7, 6;
	and.b32  	%r70, %r7, 63;
	mad.lo.s32 	%r22, %r69, %r45, %r70;
	add.s32 	%r23, %r21, %r15;
	shr.u32 	%r71, %r17, 6;
	and.b32  	%r72, %r17, 63;
	mad.lo.s32 	%r24, %r71, %r45, %r72;
	mov.b32 	%r125, 0;
	mov.f32 	%f115, 0f00000000;
	mul.wide.s32 	%rd28, %r20, 4;
	mul.wide.s32 	%rd42, %r6, 4;
$L__BB0_2:
	setp.gt.u32 	%p3, %r1, 511;
	@%p3 bra 	$L__BB0_16;
	setp.eq.s32 	%p4, %r11, 3;
	mov.u32 	%r126, %r1;
	@%p4 bra 	$L__BB0_7;
	setp.eq.s32 	%p5, %r11, 0;
	mul.wide.u32 	%rd14, %r12, 4;
	add.s64 	%rd15, %rd61, %rd14;
	ld.global.f32 	%f17, [%rd15];
	st.shared.f32 	[%r13], %f17;
	mov.u32 	%r126, %r7;
	@%p5 bra 	$L__BB0_7;
	setp.eq.s32 	%p6, %r11, 1;
	mul.wide.u32 	%rd16, %r14, 4;
	add.s64 	%rd17, %rd61, %rd16;
	ld.global.f32 	%f18, [%rd17];
	st.shared.f32 	[%r16], %f18;
	mov.u32 	%r126, %r17;
	@%p6 bra 	$L__BB0_7;
	mul.wide.u32 	%rd18, %r18, 4;
	add.s64 	%rd19, %rd61, %rd18;
	ld.global.f32 	%f19, [%rd19];
	add.s32 	%r73, %r16, %r15;
	st.shared.f32 	[%r73], %f19;
	mov.u32 	%r126, %r19;
$L__BB0_7:
	setp.lt.u32 	%p7, %r8, 3;
	@%p7 bra 	$L__BB0_10;
	shl.b32 	%r74, %r5, 1;
	add.s32 	%r131, %r74, %r126;
	mad.lo.s32 	%r130, %r5, 3, %r126;
	add.s32 	%r129, %r5, %r126;
	shl.b32 	%r75, %r126, 2;
	mov.u32 	%r76, _ZZ18sgemm1DBlockTilingiiifPKfS0_fPfE2As;
	add.s32 	%r128, %r76, %r75;
$L__BB0_9:
	shr.u32 	%r77, %r126, 3;
	and.b32  	%r78, %r126, 7;
	mad.lo.s32 	%r79, %r77, %r46, %r78;
	mul.wide.u32 	%rd20, %r79, 4;
	add.s64 	%rd21, %rd61, %rd20;
	ld.global.f32 	%f20, [%rd21];
	st.shared.f32 	[%r128], %f20;
	add.s32 	%r80, %r126, %r5;
	shr.u32 	%r81, %r129, 3;
	and.b32  	%r82, %r129, 7;
	mad.lo.s32 	%r83, %r81, %r46, %r82;
	mul.wide.u32 	%rd22, %r83, 4;
	add.s64 	%rd23, %rd61, %rd22;
	ld.global.f32 	%f21, [%rd23];
	add.s32 	%r84, %r128, %r15;
	st.shared.f32 	[%r84], %f21;
	add.s32 	%r85, %r80, %r5;
	shr.u32 	%r86, %r131, 3;
	and.b32  	%r87, %r131, 7;
	mad.lo.s32 	%r88, %r86, %r46, %r87;
	mul.wide.u32 	%rd24, %r88, 4;
	add.s64 	%rd25, %rd61, %rd24;
	ld.global.f32 	%f22, [%rd25];
	shl.b32 	%r89, %r5, 3;
	add.s32 	%r90, %r128, %r89;
	st.shared.f32 	[%r90], %f22;
	add.s32 	%r91, %r85, %r5;
	shr.u32 	%r92, %r130, 3;
	and.b32  	%r93, %r130, 7;
	mad.lo.s32 	%r94, %r92, %r46, %r93;
	mul.wide.u32 	%rd26, %r94, 4;
	add.s64 	%rd27, %rd61, %rd26;
	ld.global.f32 	%f23, [%rd27];
	mad.lo.s32 	%r95, %r5, 12, %r128;
	st.shared.f32 	[%r95], %f23;
	add.s32 	%r126, %r91, %r5;
	add.s32 	%r131, %r131, %r15;
	add.s32 	%r130, %r130, %r15;
	add.s32 	%r129, %r129, %r15;
	shl.b32 	%r96, %r5, 4;
	add.s32 	%r128, %r128, %r96;
	setp.lt.u32 	%p8, %r126, 512;
	@%p8 bra 	$L__BB0_9;
$L__BB0_10:
	mov.u32 	%r127, %r1;
	@%p4 bra 	$L__BB0_14;
	setp.eq.s32 	%p10, %r11, 0;
	add.s64 	%rd29, %rd62, %rd28;
	ld.global.f32 	%f24, [%rd29];
	st.shared.f32 	[%r21], %f24;
	mov.u32 	%r127, %r7;
	@%p10 bra 	$L__BB0_14;
	setp.eq.s32 	%p11, %r11, 1;
	mul.wide.s32 	%rd30, %r22, 4;
	add.s64 	%rd31, %rd62, %rd30;
	ld.global.f32 	%f25, [%rd31];
	st.shared.f32 	[%r23], %f25;
	mov.u32 	%r127, %r17;
	@%p11 bra 	$L__BB0_14;
	mul.wide.s32 	%rd32, %r24, 4;
	add.s64 	%rd33, %rd62, %rd32;
	ld.global.f32 	%f26, [%rd33];
	add.s32 	%r97, %r23, %r15;
	st.shared.f32 	[%r97], %f26;
	mov.u32 	%r127, %r19;
$L__BB0_14:
	@%p7 bra 	$L__BB0_16;
$L__BB0_15:
	shr.u32 	%r98, %r127, 6;
	and.b32  	%r99, %r127, 63;
	mad.lo.s32 	%r100, %r98, %r45, %r99;
	mul.wide.s32 	%rd34, %r100, 4;
	add.s64 	%rd35, %rd62, %rd34;
	ld.global.f32 	%f27, [%rd35];
	shl.b32 	%r101, %r127, 2;
	mov.u32 	%r102, _ZZ18sgemm1DBlockTilingiiifPKfS0_fPfE2Bs;
	add.s32 	%r103, %r102, %r101;
	st.shared.f32 	[%r103], %f27;
	add.s32 	%r104, %r127, %r5;
	shr.u32 	%r105, %r104, 6;
	and.b32  	%r106, %r104, 63;
	mad.lo.s32 	%r107, %r105, %r45, %r106;
	mul.wide.s32 	%rd36, %r107, 4;
	add.s64 	%rd37, %rd62, %rd36;
	ld.global.f32 	%f28, [%rd37];
	add.s32 	%r108, %r103, %r15;
	st.shared.f32 	[%r108], %f28;
	add.s32 	%r109, %r104, %r5;
	shr.u32 	%r110, %r109, 6;
	and.b32  	%r111, %r109, 63;
	mad.lo.s32 	%r112, %r110, %r45, %r111;
	mul.wide.s32 	%rd38, %r112, 4;
	add.s64 	%rd39, %rd62, %rd38;
	ld.global.f32 	%f29, [%rd39];
	add.s32 	%r113, %r108, %r15;
	st.shared.f32 	[%r113], %f29;
	add.s32 	%r114, %r109, %r5;
	shr.u32 	%r115, %r114, 6;
	and.b32  	%r116, %r114, 63;
	mad.lo.s32 	%r117, %r115, %r45, %r116;
	mul.wide.s32 	%rd40, %r117, 4;
	add.s64 	%rd41, %rd62, %rd40;
	ld.global.f32 	%f30, [%rd41];
	add.s32 	%r118, %r113, %r15;
	st.shared.f32 	[%r118], %f30;
	add.s32 	%r127, %r114, %r5;
	setp.lt.u32 	%p13, %r127, 512;
	@%p13 bra 	$L__BB0_15;
$L__BB0_16:
	bar.sync 	0;
	ld.shared.f32 	%f31, [%r10];
	ld.shared.f32 	%f32, [%r9];
	fma.rn.f32 	%f33, %f31, %f32, %f118;
	ld.shared.f32 	%f34, [%r9+32];
	fma.rn.f32 	%f35, %f31, %f34, %f117;
	ld.shared.f32 	%f36, [%r9+64];
	fma.rn.f32 	%f37, %f31, %f36, %f116;
	ld.shared.f32 	%f38, [%r9+96];
	fma.rn.f32 	%f39, %f31, %f38, %f115;
	ld.shared.f32 	%f40, [%r10+256];
	ld.shared.f32 	%f41, [%r9+4];
	fma.rn.f32 	%f42, %f40, %f41, %f33;
	ld.shared.f32 	%f43, [%r9+36];
	fma.rn.f32 	%f44, %f40, %f43, %f35;
	ld.shared.f32 	%f45, [%r9+68];
	fma.rn.f32 	%f46, %f40, %f45, %f37;
	ld.shared.f32 	%f47, [%r9+100];
	fma.rn.f32 	%f48, %f40, %f47, %f39;
	ld.shared.f32 	%f49, [%r10+512];
	ld.shared.f32 	%f50, [%r9+8];
	fma.rn.f32 	%f51, %f49, %f50, %f42;
	ld.shared.f32 	%f52, [%r9+40];
	fma.rn.f32 	%f53, %f49, %f52, %f44;
	ld.shared.f32 	%f54, [%r9+72];
	fma.rn.f32 	%f55, %f49, %f54, %f46;
	ld.shared.f32 	%f56, [%r9+104];
	fma.rn.f32 	%f57, %f49, %f56, %f48;
	ld.shared.f32 	%f58, [%r10+768];
	ld.shared.f32 	%f59, [%r9+12];
	fma.rn.f32 	%f60, %f58, %f59, %f51;
	ld.shared.f32 	%f61, [%r9+44];
	fma.rn.f32 	%f62, %f58, %f61, %f53;
	ld.shared.f32 	%f63, [%r9+76];
	fma.rn.f32 	%f64, %f58, %f63, %f55;
	ld.shared.f32 	%f65, [%r9+108];
	fma.rn.f32 	%f66, %f58, %f65, %f57;
	ld.shared.f32 	%f67, [%r10+1024];
	ld.shared.f32 	%f68, [%r9+16];
	fma.rn.f32 	%f69, %f67, %f68, %f60;
	ld.shared.f32 	%f70, [%r9+48];
	fma.rn.f32 	%f71, %f67, %f70, %f62;
	ld.shared.f32 	%f72, [%r9+80];
	fma.rn.f32 	%f73, %f67, %f72, %f64;
	ld.shared.f32 	%f74, [%r9+112];
	fma.rn.f32 	%f75, %f67, %f74, %f66;
	ld.shared.f32 	%f76, [%r10+1280];
	ld.shared.f32 	%f77, [%r9+20];
	fma.rn.f32 	%f78, %f76, %f77, %f69;
	ld.shared.f32 	%f79, [%r9+52];
	fma.rn.f32 	%f80, %f76, %f79, %f71;
	ld.shared.f32 	%f81, [%r9+84];
	fma.rn.f32 	%f82, %f76, %f81, %f73;
	ld.shared.f32 	%f83, [%r9+116];
	fma.rn.f32 	%f84, %f76, %f83, %f75;
	ld.shared.f32 	%f85, [%r10+1536];
	ld.shared.f32 	%f86, [%r9+24];
	fma.rn.f32 	%f87, %f85, %f86, %f78;
	ld.shared.f32 	%f88, [%r9+56];
	fma.rn.f32 	%f89, %f85, %f88, %f80;
	ld.shared.f32 	%f90, [%r9+88];
	fma.rn.f32 	%f91, %f85, %f90, %f82;
	ld.shared.f32 	%f92, [%r9+120];
	fma.rn.f32 	%f93, %f85, %f92, %f84;
	ld.shared.f32 	%f94, [%r10+1792];
	ld.shared.f32 	%f95, [%r9+28];
	fma.rn.f32 	%f118, %f94, %f95, %f87;
	ld.shared.f32 	%f96, [%r9+60];
	fma.rn.f32 	%f117, %f94, %f96, %f89;
	ld.shared.f32 	%f97, [%r9+92];
	fma.rn.f32 	%f116, %f94, %f97, %f91;
	ld.shared.f32 	%f98, [%r9+124];
	fma.rn.f32 	%f115, %f94, %f98, %f93;
	bar.sync 	0;
	add.s64 	%rd61, %rd61, 32;
	add.s64 	%rd62, %rd62, %rd42;
	add.s32 	%r125, %r125, 8;
	setp.lt.s32 	%p14, %r125, %r46;
	@%p14 bra 	$L__BB0_2;
$L__BB0_17:
	cvt.u64.u32 	%rd43, %r4;
	cvta.to.global.u64 	%rd44, %rd7;
	mul.lo.s32 	%r119, %r3, %r45;
	shl.b32 	%r120, %r119, 2;
	add.s32 	%r121, %r120, %r2;
	cvt.s64.s32 	%rd45, %r121;
	add.s64 	%rd46, %rd45, %rd43;
	shl.b64 	%rd47, %rd46, 2;
	add.s64 	%rd48, %rd44, %rd47;
	ld.global.f32 	%f99, [%rd48];
	mul.f32 	%f100, %f14, %f99;
	fma.rn.f32 	%f101, %f13, %f118, %f100;
	st.global.f32 	[%rd48], %f101;
	add.s32 	%r122, %r121, %r45;
	cvt.s64.s32 	%rd49, %r122;
	add.s64 	%rd50, %rd49, %rd43;
	shl.b64 	%rd51, %rd50, 2;
	add.s64 	%rd52, %rd44, %rd51;
	ld.global.f32 	%f102, [%rd52];
	mul.f32 	%f103, %f14, %f102;
	fma.rn.f32 	%f104, %f13, %f117, %f103;
	st.global.f32 	[%rd52], %f104;
	add.s32 	%r123, %r122, %r45;
	cvt.s64.s32 	%rd53, %r123;
	add.s64 	%rd54, %rd53, %rd43;
	shl.b64 	%rd55, %rd54, 2;
	add.s64 	%rd56, %rd44, %rd55;
	ld.global.f32 	%f105, [%rd56];
	mul.f32 	%f106, %f14, %f105;
	fma.rn.f32 	%f107, %f13, %f116, %f106;
	st.global.f32 	[%rd56], %f107;
	add.s32 	%r124, %r123, %r45;
	cvt.s64.s32 	%rd57, %r124;
	add.s64 	%rd58, %rd57, %rd43;
	shl.b64 	%rd59, %rd58, 2;
	add.s64 	%rd60, %rd44, %rd59;
	ld.global.f32 	%f108, [%rd60];
	mul.f32 	%f109, %f14, %f108;
	fma.rn.f32 	%f110, %f13, %f115, %f109;
	st.global.f32 	[%rd60], %f110;
	ret;

}


// ===== COMPILED SASS (sm_100) =====

	.target	sm_100

	.elftype	@"ET_EXEC"


//--------------------- .note.nv.tkinfo           --------------------------
	.section	.note.nv.tkinfo,"",@"SHT_NOTE"
	.sectionflags	@"SHF_NOTE_NV_TKINFO"
	.tkinfo
        /*0018*/ 	.word	0x00000002
        /*0030*/ 	.string	""
        /*0030*/ 	.string	"ptxas"
        /*0030*/ 	.string	"Cuda compilation tools, release 13.0, V13.0.88"
        /*0030*/ 	.string	"Build cuda_13.0.r13.0/compiler.36424714_0"
        /*0030*/ 	.string	"-arch sm_100 -m 64 "



//--------------------- .note.nv.cuinfo           --------------------------
	.section	.note.nv.cuinfo,"",@"SHT_NOTE"
	.sectionflags	@"SHF_NOTE_NV_CUINFO"
        /*0018*/ 	.short	0x0002
        /*001a*/ 	.short	0x0064
        /*001c*/ 	.short	0x0082
	.zero		2


//--------------------- .nv.info                  --------------------------
	.section	.nv.info,"",@"SHT_CUDA_INFO"
	.align	4


	//----- nvinfo : EIATTR_REGCOUNT
	.align		4
        /*0000*/ 	.byte	0x04, 0x2f
        /*0002*/ 	.short	(.L_1 - .L_0)
	.align		4
.L_0:
        /*0004*/ 	.word	index@(_Z18sgemm1DBlockTilingiiifPKfS0_fPf)
        /*0008*/ 	.word	0x00000028


	//----- nvinfo : EIATTR_FRAME_SIZE
	.align		4
.L_1:
        /*000c*/ 	.byte	0x04, 0x11
        /*000e*/ 	.short	(.L_3 - .L_2)
	.align		4
.L_2:
        /*0010*/ 	.word	index@(_Z18sgemm1DBlockTilingiiifPKfS0_fPf)
        /*0014*/ 	.word	0x00000000


	//----- nvinfo : EIATTR_MIN_STACK_SIZE
	.align		4
.L_3:
        /*0018*/ 	.byte	0x04, 0x12
        /*001a*/ 	.short	(.L_5 - .L_4)
	.align		4
.L_4:
        /*001c*/ 	.word	index@(_Z18sgemm1DBlockTilingiiifPKfS0_fPf)
        /*0020*/ 	.word	0x00000000
.L_5:


//--------------------- .nv.compat                --------------------------
	.section	.nv.compat,"",@"SHT_CUDA_COMPAT_INFO"
	.align	4
        /*0000*/ 	.byte	0x02, 0x09, 0x00, 0x00, 0x02, 0x02, 0x01, 0x00, 0x02, 0x05, 0x05, 0x00, 0x03, 0x07, 0x01, 0x01
        /*0010*/ 	.byte	0x02, 0x03, 0x00, 0x00, 0x02, 0x06, 0x01, 0x00, 0x04, 0x0b, 0x08, 0x00, 0x09, 0x00, 0x00, 0x00
        /*0020*/ 	.byte	0x00, 0x00, 0x00, 0x00


//--------------------- .nv.info._Z18sgemm1DBlockTilingiiifPKfS0_fPf --------------------------
	.section	.nv.info._Z18sgemm1DBlockTilingiiifPKfS0_fPf,"",@"SHT_CUDA_INFO"
	.sectionflags	@""
	.align	4


	//----- nvinfo : EIATTR_CUDA_API_VERSION
	.align		4
        /*0000*/ 	.byte	0x04, 0x37
        /*0002*/ 	.short	(.L_7 - .L_6)
.L_6:
        /*0004*/ 	.word	0x00000082


	//----- nvinfo : EIATTR_KPARAM_INFO
	.align		4
.L_7:
        /*0008*/ 	.byte	0x04, 0x17
        /*000a*/ 	.short	(.L_9 - .L_8)
.L_8:
        /*000c*/ 	.word	0x00000000
        /*0010*/ 	.short	0x0007
        /*0012*/ 	.short	0x0028
        /*0014*/ 	.byte	0x00, 0xf5, 0x21, 0x00


	//----- nvinfo : EIATTR_KPARAM_INFO
	.align		4
.L_9:
        /*0018*/ 	.byte	0x04, 0x17
        /*001a*/ 	.short	(.L_11 - .L_10)
.L_10:
        /*001c*/ 	.word	0x00000000
        /*0020*/ 	.short	0x0006
        /*0022*/ 	.short	0x0020
        /*0024*/ 	.byte	0x00, 0xf0, 0x11, 0x00


	//----- nvinfo : EIATTR_KPARAM_INFO
	.align		4
.L_11:
        /*0028*/ 	.byte	0x04, 0x17
        /*002a*/ 	.short	(.L_13 - .L_12)
.L_12:
        /*002c*/ 	.word	0x00000000
        /*0030*/ 	.short	0x0005
        /*0032*/ 	.short	0x0018
        /*0034*/ 	.byte	0x00, 0xf5, 0x21, 0x00


	//----- nvinfo : EIATTR_KPARAM_INFO
	.align		4
.L_13:
        /*0038*/ 	.byte	0x04, 0x17
        /*003a*/ 	.short	(.L_15 - .L_14)
.L_14:
        /*003c*/ 	.word	0x00000000
        /*0040*/ 	.short	0x0004
        /*0042*/ 	.short	0x0010
        /*0044*/ 	.byte	0x00, 0xf5, 0x21, 0x00


	//----- nvinfo : EIATTR_KPARAM_INFO
	.align		4
.L_15:
        /*0048*/ 	.byte	0x04, 0x17
        /*004a*/ 	.short	(.L_17 - .L_16)
.L_16:
        /*004c*/ 	.word	0x00000000
        /*0050*/ 	.short	0x0003
        /*0052*/ 	.short	0x000c
        /*0054*/ 	.byte	0x00, 0xf0, 0x11, 0x00


	//----- nvinfo : EIATTR_KPARAM_INFO
	.align		4
.L_17:
        /*0058*/ 	.byte	0x04, 0x17
        /*005a*/ 	.short	(.L_19 - .L_18)
.L_18:
        /*005c*/ 	.word	0x00000000
        /*0060*/ 	.short	0x0002
        /*0062*/ 	.short	0x0008
        /*0064*/ 	.byte	0x00, 0xf0, 0x11, 0x00


	//----- nvinfo : EIATTR_KPARAM_INFO
	.align		4
.L_19:
        /*0068*/ 	.byte	0x04, 0x17
        /*006a*/ 	.short	(.L_21 - .L_20)
.L_20:
        /*006c*/ 	.word	0x00000000
        /*0070*/ 	.short	0x0001
        /*0072*/ 	.short	0x0004
        /*0074*/ 	.byte	0x00, 0xf0, 0x11, 0x00


	//----- nvinfo : EIATTR_KPARAM_INFO
	.align		4
.L_21:
        /*0078*/ 	.byte	0x04, 0x17
        /*007a*/ 	.short	(.L_23 - .L_22)
.L_22:
        /*007c*/ 	.word	0x00000000
        /*0080*/ 	.short	0x0000
        /*0082*/ 	.short	0x0000
        /*0084*/ 	.byte	0x00, 0xf0, 0x11, 0x00


	//----- nvinfo : EIATTR_SPARSE_MMA_MASK
	.align		4
.L_23:
        /*0088*/ 	.byte	0x03, 0x50
        /*008a*/ 	.short	0x0000


	//----- nvinfo : EIATTR_MAXREG_COUNT
	.align		4
        /*008c*/ 	.byte	0x03, 0x1b
        /*008e*/ 	.short	0x00ff


	//----- nvinfo : EIATTR_NUM_BARRIERS
	.align		4
        /*0090*/ 	.byte	0x02, 0x4c
        /*0092*/ 	.byte	0x01
	.zero		1


	//----- nvinfo : EIATTR_MERCURY_ISA_VERSION
	.align		4
        /*0094*/ 	.byte	0x03, 0x5f
        /*0096*/ 	.short	0x0101


	//----- nvinfo : EIATTR_VRC_CTA_INIT_COUNT
	.align		4
        /*0098*/ 	.byte	0x02, 0x4a
	.zero		1
	.zero		1


	//----- nvinfo : EIATTR_EXIT_INSTR_OFFSETS
	.align		4
        /*009c*/ 	.byte	0x04, 0x1c
        /*009e*/ 	.short	(.L_25 - .L_24)


	//   ....[0]....
.L_24:
        /*00a0*/ 	.word	0x000014e0


	//----- nvinfo : EIATTR_CRS_STACK_SIZE
	.align		4
.L_25:
        /*00a4*/ 	.byte	0x04, 0x1e
        /*00a6*/ 	.short	(.L_27 - .L_26)
.L_26:
        /*00a8*/ 	.word	0x00000000


	//----- nvinfo : EIATTR_CBANK_PARAM_SIZE
	.align		4
.L_27:
        /*00ac*/ 	.byte	0x03, 0x19
        /*00ae*/ 	.short	0x0030


	//----- nvinfo : EIATTR_PARAM_CBANK
	.align		4
        /*00b0*/ 	.byte	0x04, 0x0a
        /*00b2*/ 	.short	(.L_29 - .L_28)
	.align		4
.L_28:
        /*00b4*/ 	.word	index@(.nv.constant0._Z18sgemm1DBlockTilingiiifPKfS0_fPf)
        /*00b8*/ 	.short	0x0380
        /*00ba*/ 	.short	0x0030


	//----- nvinfo : EIATTR_SW_WAR
	.align		4
.L_29:
        /*00bc*/ 	.byte	0x04, 0x36
        /*00be*/ 	.short	(.L_31 - .L_30)
.L_30:
        /*00c0*/ 	.word	0x00000008
.L_31:


//--------------------- .nv.callgraph             --------------------------
	.section	.nv.callgraph,"",@"SHT_CUDA_CALLGRAPH"
	.align	4
	.sectionentsize	8
	.align		4
        /*0000*/ 	.word	0x00000000
	.align		4
        /*0004*/ 	.word	0xffffffff
	.align		4
        /*0008*/ 	.word	0x00000000
	.align		4
        /*000c*/ 	.word	0xfffffffe
	.align		4
        /*0010*/ 	.word	0x00000000
	.align		4
        /*0014*/ 	.word	0xfffffffd
	.align		4
        /*0018*/ 	.word	0x00000000
	.align		4
        /*001c*/ 	.word	0xfffffffc


//--------------------- .text._Z18sgemm1DBlockTilingiiifPKfS0_fPf --------------------------
	.section	.text._Z18sgemm1DBlockTilingiiifPKfS0_fPf,"ax",@progbits
	.align	128
        .global         _Z18sgemm1DBlockTilingiiifPKfS0_fPf
        .type           _Z18sgemm1DBlockTilingiiifPKfS0_fPf,@function
        .size           _Z18sgemm1DBlockTilingiiifPKfS0_fPf,(.L_x_13 - _Z18sgemm1DBlockTilingiiifPKfS0_fPf)
        .other          _Z18sgemm1DBlockTilingiiifPKfS0_fPf,@"STO_CUDA_ENTRY STV_DEFAULT"
_Z18sgemm1DBlockTilingiiifPKfS0_fPf:
.text._Z18sgemm1DBlockTilingiiifPKfS0_fPf:
[----:B------:R-:W-:Y:S01]  /*0000*/  LDC R1, c[0x0][0x37c] ;  /* 0x0000df00ff017b82 */ /* 0x000fe20000000800 */
[----:B------:R-:W0:Y:S07]  /*0010*/  S2R R24, SR_TID.X ;  /* 0x0000000000187919 */ /* 0x000e2e0000002100 */
[----:B------:R-:W1:Y:S01]  /*0020*/  S2UR UR8, SR_CTAID.Y ;  /* 0x00000000000879c3 */ /* 0x000e620000002600 */
[----:B------:R-:W2:Y:S01]  /*0030*/  LDCU UR11, c[0x0][0x388] ;  /* 0x00007100ff0b77ac */ /* 0x000ea20008000800 */
[----:B------:R-:W-:-:S02]  /*0040*/  HFMA2 R17, -RZ, RZ, 0, 0 ;  /* 0x00000000ff117431 */ /* 0x000fc400000001ff */
[----:B------:R-:W-:Y:S01]  /*0050*/  IMAD.MOV.U32 R15, RZ, RZ, RZ ;  /* 0x000000ffff0f7224 */ /* 0x000fe200078e00ff */
[----:B------:R-:W-:Y:S01]  /*0060*/  CS2R R12, SRZ ;  /* 0x00000000000c7805 */ /* 0x000fe2000001ff00 */
[----:B------:R-:W3:Y:S02]  /*0070*/  LDCU.128 UR4, c[0x0][0x390] ;  /* 0x00007200ff0477ac */ /* 0x000ee40008000c00 */
[----:B------:R-:W4:Y:S01]  /*0080*/  S2UR UR10, SR_CTAID.X ;  /* 0x00000000000a79c3 */ /* 0x000f220000002500 */
[----:B------:R-:W5:Y:S01]  /*0090*/  LDCU UR12, c[0x0][0x384] ;  /* 0x00007080ff0c77ac */ /* 0x000f620008000800 */
[----:B------:R-:W0:Y:S01]  /*00a0*/  LDCU.64 UR14, c[0x0][0x358] ;  /* 0x00006b00ff0e77ac */ /* 0x000e220008000a00 */
[----:B--2---:R-:W-:Y:S02]  /*00b0*/  UISETP.GE.AND UP0, UPT, UR11, 0x1, UPT ;  /* 0x000000010b00788c */ /* 0x004fe4000bf06270 */
[----:B-1----:R-:W-:-:S04]  /*00c0*/  USHF.L.U32 UR8, UR8, 0x6, URZ ;  /* 0x0000000608087899 */ /* 0x002fc800080006ff */
[----:B------:R-:W-:Y:S01]  /*00d0*/  UIMAD UR9, UR8, UR11, URZ ;  /* 0x0000000b080972a4 */ /* 0x000fe2000f8e02ff */
[----:B0-----:R-:W-:Y:S01]  /*00e0*/  LOP3.LUT R36, R24, 0x3f, RZ, 0xc0, !PT ;  /* 0x0000003f18247812 */ /* 0x001fe200078ec0ff */
[----:B----4-:R-:W-:Y:S01]  /*00f0*/  USHF.L.U32 UR10, UR10, 0x6, URZ ;  /* 0x000000060a0a7899 */ /* 0x010fe200080006ff */
[----:B------:R-:W-:Y:S01]  /*0100*/  SHF.R.U32.HI R33, RZ, 0x6, R24 ;  /* 0x00000006ff217819 */ /* 0x000fe20000011618 */
[----:B---3--:R-:W-:Y:S02]  /*0110*/  UIMAD.WIDE.U32 UR4, UR9, 0x4, UR4 ;  /* 0x00000004090478a5 */ /* 0x008fe4000f8e0004 */
[----:B------:R-:W-:Y:S02]  /*0120*/  UIMAD.WIDE.U32 UR6, UR10, 0x4, UR6 ;  /* 0x000000040a0678a5 */ /* 0x000fe4000f8e0006 */
[----:B-----5:R-:W-:Y:S01]  /*0130*/  UIMAD UR10, UR8, UR12, UR10 ;  /* 0x0000000c080a72a4 */ /* 0x020fe2000f8e020a */
[----:B------:R-:W-:Y:S11]  /*0140*/  BRA.U !UP0, `(.L_x_0) ;  /* 0x0000001108407547 */ /* 0x000ff6000b800000 */
[----:B------:R-:W0:Y:S01]  /*0150*/  LDC R3, c[0x0][0x360] ;  /* 0x0000d800ff037b82 */ /* 0x000e220000000800 */
[----:B------:R-:W-:Y:S01]  /*0160*/  UMOV UR8, 0x400 ;  /* 0x0000040000087882 */ /* 0x000fe20000000000 */
[----:B------:R-:W-:Y:S01]  /*0170*/  SHF.R.U32.HI R31, RZ, 0x3, R24 ;  /* 0x00000003ff1f7819 */ /* 0x000fe20000011618 */
[----:B------:R-:W-:Y:S01]  /*0180*/  UIADD3 UR8, UPT, UPT, UR8, 0x800, URZ ;  /* 0x0000080008087890 */ /* 0x000fe2000fffe0ff */
[----:B------:R-:W-:Y:S01]  /*0190*/  IMAD R27, R33, UR12, R36 ;  /* 0x0000000c211b7c24 */ /* 0x000fe2000f8e0224 */
[----:B------:R-:W-:Y:S01]  /*01a0*/  MOV R17, RZ ;  /* 0x000000ff00117202 */ /* 0x000fe20000000f00 */
[----:B------:R-:W-:Y:S02]  /*01b0*/  USHF.L.U32 UR13, UR12, 0x3, URZ ;  /* 0x000000030c0d7899 */ /* 0x000fe400080006ff */
[----:B------:R-:W1:Y:S01]  /*01c0*/  S2UR UR9, SR_CgaCtaId ;  /* 0x00000000000979c3 */ /* 0x000e620000008800 */
[----:B0-----:R-:W0:Y:S01]  /*01d0*/  I2F.U32.RP R0, R3 ;  /* 0x0000000300007306 */ /* 0x001e220000209000 */
[----:B------:R-:W-:-:S02]  /*01e0*/  IADD3 R34, PT, PT, R24, R3, RZ ;  /* 0x0000000318227210 */ /* 0x000fc40007ffe0ff */
[----:B------:R-:W-:Y:S02]  /*01f0*/  ISETP.NE.U32.AND P2, PT, R3, RZ, PT ;  /* 0x000000ff0300720c */ /* 0x000fe40003f45070 */
[C---:B------:R-:W-:Y:S02]  /*0200*/  ISETP.GE.U32.AND P0, PT, R34.reuse, 0x200, PT ;  /* 0x000002002200780c */ /* 0x040fe40003f06070 */
[C---:B------:R-:W-:Y:S01]  /*0210*/  VIMNMX.U32 R7, PT, PT, R34.reuse, 0x200, !PT ;  /* 0x0000020022077848 */ /* 0x040fe20007fe0000 */
[----:B-1----:R-:W-:Y:S01]  /*0220*/  ULEA UR8, UR9, UR8, 0x18 ;  /* 0x0000000809087291 */ /* 0x002fe2000f8ec0ff */
[----:B------:R-:W-:Y:S02]  /*0230*/  SEL R32, RZ, 0x1, P0 ;  /* 0x00000001ff207807 */ /* 0x000fe40000000000 */
[----:B------:R-:W-:Y:S01]  /*0240*/  IADD3 R30, PT, PT, R34, R3, RZ ;  /* 0x00000003221e7210 */ /* 0x000fe20007ffe0ff */
[----:B------:R-:W-:Y:S01]  /*0250*/  UMOV UR9, UR5 ;  /* 0x0000000500097c82 */ /* 0x000fe20008000000 */
[----:B------:R-:W-:Y:S01]  /*0260*/  SHF.R.U32.HI R29, RZ, 0x3, R34 ;  /* 0x00000003ff1d7819 */ /* 0x000fe20000011622 */
[----:B0-----:R-:W0:Y:S01]  /*0270*/  MUFU.RCP R0, R0 ;  /* 0x0000000000007308 */ /* 0x001e220000001000 */
[----:B------:R-:W-:-:S02]  /*0280*/  LOP3.LUT R11, R30, 0x3f, RZ, 0xc0, !PT ;  /* 0x0000003f1e0b7812 */ /* 0x000fc400078ec0ff */
[----:B------:R-:W-:Y:S02]  /*0290*/  SHF.R.U32.HI R28, RZ, 0x3, R30 ;  /* 0x00000003ff1c7819 */ /* 0x000fe4000001161e */
[----:B------:R-:W-:Y:S02]  /*02a0*/  LEA R26, R24, UR8, 0x2 ;  /* 0x00000008181a7c11 */ /* 0x000fe4000f8e10ff */
[----:B0-----:R-:W-:Y:S02]  /*02b0*/  IADD3 R4, PT, PT, R0, 0xffffffe, RZ ;  /* 0x0ffffffe00047810 */ /* 0x001fe40007ffe0ff */
[----:B------:R-:W-:Y:S02]  /*02c0*/  IADD3 R0, PT, PT, R7, -R34, -R32 ;  /* 0x8000002207007210 */ /* 0x000fe40007ffe820 */
[----:B------:R0:W1:Y:S01]  /*02d0*/  F2I.FTZ.U32.TRUNC.NTZ R5, R4 ;  /* 0x0000000400057305 */ /* 0x000062000021f000 */
[----:B------:R-:W-:-:S05]  /*02e0*/  LOP3.LUT R7, R30, 0x7, RZ, 0xc0, !PT ;  /* 0x000000071e077812 */ /* 0x000fca00078ec0ff */
[----:B------:R-:W-:Y:S02]  /*02f0*/  IMAD R28, R28, UR11, R7 ;  /* 0x0000000b1c1c7c24 */ /* 0x000fe4000f8e0207 */
[----:B0-----:R-:W-:Y:S02]  /*0300*/  IMAD.MOV.U32 R4, RZ, RZ, RZ ;  /* 0x000000ffff047224 */ /* 0x001fe400078e00ff */
[----:B-1----:R-:W-:-:S04]  /*0310*/  IMAD.MOV R2, RZ, RZ, -R5 ;  /* 0x000000ffff027224 */ /* 0x002fc800078e0a05 */
[----:B------:R-:W-:-:S04]  /*0320*/  IMAD R9, R2, R3, RZ ;  /* 0x0000000302097224 */ /* 0x000fc800078e02ff */
[----:B------:R-:W-:Y:S01]  /*0330*/  IMAD.HI.U32 R5, R5, R9, R4 ;  /* 0x0000000905057227 */ /* 0x000fe200078e0004 */
[C---:B------:R-:W-:Y:S02]  /*0340*/  LOP3.LUT R9, R34.reuse, 0x3f, RZ, 0xc0, !PT ;  /* 0x0000003f22097812 */ /* 0x040fe400078ec0ff */
[----:B------:R-:W-:-:S03]  /*0350*/  LOP3.LUT R4, R34, 0x7, RZ, 0xc0, !PT ;  /* 0x0000000722047812 */ /* 0x000fc600078ec0ff */
[----:B------:R-:W-:-:S04]  /*0360*/  IMAD.HI.U32 R5, R5, R0, RZ ;  /* 0x0000000005057227 */ /* 0x000fc800078e00ff */
[----:B------:R-:W-:Y:S01]  /*0370*/  IMAD R29, R29, UR11, R4 ;  /* 0x0000000b1d1d7c24 */ /* 0x000fe2000f8e0204 */
[----:B------:R-:W-:-:S05]  /*0380*/  IADD3 R2, PT, PT, -R5, RZ, RZ ;  /* 0x000000ff05027210 */ /* 0x000fca0007ffe1ff */
[----:B------:R-:W-:Y:S01]  /*0390*/  IMAD R0, R3, R2, R0 ;  /* 0x0000000203007224 */ /* 0x000fe200078e0200 */
[----:B------:R-:W-:-:S04]  /*03a0*/  LOP3.LUT R2, R24, 0x7, RZ, 0xc0, !PT ;  /* 0x0000000718027812 */ /* 0x000fc800078ec0ff */
[----:B------:R-:W-:Y:S01]  /*03b0*/  ISETP.GE.U32.AND P0, PT, R0, R3, PT ;  /* 0x000000030000720c */ /* 0x000fe20003f06070 */
[----:B------:R-:W-:Y:S01]  /*03c0*/  IMAD R31, R31, UR11, R2 ;  /* 0x0000000b1f1f7c24 */ /* 0x000fe2000f8e0202 */
[----:B------:R-:W-:Y:S01]  /*03d0*/  SHF.R.U32.HI R2, RZ, 0x6, R34 ;  /* 0x00000006ff027819 */ /* 0x000fe20000011622 */
[----:B------:R-:W-:Y:S01]  /*03e0*/  UMOV UR11, UR4 ;  /* 0x00000004000b7c82 */ /* 0x000fe20008000000 */
[----:B------:R-:W-:-:S03]  /*03f0*/  UMOV UR4, URZ ;  /* 0x000000ff00047c82 */ /* 0x000fc60008000000 */
[----:B------:R-:W-:-:S06]  /*0400*/  IMAD R2, R2, UR12, R9 ;  /* 0x0000000c02027c24 */ /* 0x000fcc000f8e0209 */
[----:B------:R-:W-:Y:S02]  /*0410*/  @P0 IMAD.IADD R0, R0, 0x1, -R3 ;  /* 0x0000000100000824 */ /* 0x000fe400078e0a03 */
[----:B------:R-:W-:-:S03]  /*0420*/  @P0 VIADD R5, R5, 0x1 ;  /* 0x0000000105050836 */ /* 0x000fc60000000000 */
[----:B------:R-:W-:Y:S02]  /*0430*/  ISETP.GE.U32.AND P1, PT, R0, R3, PT ;  /* 0x000000030000720c */ /* 0x000fe40003f26070 */
[----:B------:R-:W-:-:S05]  /*0440*/  SHF.R.U32.HI R0, RZ, 0x6, R30 ;  /* 0x00000006ff007819 */ /* 0x000fca000001161e */
[----:B------:R-:W-:-:S06]  /*0450*/  IMAD R0, R0, UR12, R11 ;  /* 0x0000000c00007c24 */ /* 0x000fcc000f8e020b */
[----:B------:R-:W-:Y:S02]  /*0460*/  @P1 IADD3 R5, PT, PT, R5, 0x1, RZ ;  /* 0x0000000105051810 */ /* 0x000fe40007ffe0ff */
[----:B------:R-:W-:-:S05]  /*0470*/  @!P2 LOP3.LUT R5, RZ, R3, RZ, 0x33, !PT ;  /* 0x00000003ff05a212 */ /* 0x000fca00078e33ff */
[----:B------:R-:W-:-:S07]  /*0480*/  IMAD.IADD R32, R32, 0x1, R5 ;  /* 0x0000000120207824 */ /* 0x000fce00078e0205 */
.L_x_11:
[----:B------:R-:W-:Y:S01]  /*0490*/  ISETP.GT.U32.AND P0, PT, R24, 0x1ff, PT ;  /* 0x000001ff1800780c */ /* 0x000fe20003f04070 */
[----:B------:R-:W0:Y:S01]  /*04a0*/  LDCU UR12, c[0x0][0x388] ;  /* 0x00007100ff0c77ac */ /* 0x000e220008000800 */
[----:B------:R-:W-:Y:S01]  /*04b0*/  BSSY.RECONVERGENT B0, `(.L_x_1) ;  /* 0x0000099000007945 */ /* 0x000fe20003800200 */
[----:B------:R-:W-:-:S10]  /*04c0*/  UMOV UR8, UR11 ;  /* 0x0000000b00087c82 */ /* 0x000fd40008000000 */
[----:B------:R-:W-:Y:S05]  /*04d0*/  @P0 BRA `(.L_x_2) ;  /* 0x0000000800580947 */ /* 0x000fea0003800000 */
[C---:B------:R-:W-:Y:S01]  /*04e0*/  LOP3.LUT R18, R32.reuse, 0x3, RZ, 0xc0, !PT ;  /* 0x0000000320127812 */ /* 0x040fe200078ec0ff */
[----:B------:R-:W-:Y:S01]  /*04f0*/  BSSY.RECONVERGENT B1, `(.L_x_3) ;  /* 0x000001e000017945 */ /* 0x000fe20003800200 */
[----:B------:R-:W-:Y:S01]  /*0500*/  ISETP.GE.U32.AND P1, PT, R32, 0x3, PT ;  /* 0x000000032000780c */ /* 0x000fe20003f26070 */
[----:B------:R-:W-:Y:S01]  /*0510*/  IMAD.MOV.U32 R19, RZ, RZ, R24 ;  /* 0x000000ffff137224 */ /* 0x000fe200078e0018 */
[----:B------:R-:W-:-:S13]  /*0520*/  ISETP.NE.AND P0, PT, R18, 0x3, PT ;  /* 0x000000031200780c */ /* 0x000fda0003f05270 */
[----:B------:R-:W-:Y:S05]  /*0530*/  @!P0 BRA `(.L_x_4) ;  /* 0x0000000000648947 */ /* 0x000fea0003800000 */
[----:B------:R-:W-:-:S05]  /*0540*/  HFMA2 R4, -RZ, RZ, 0, 2.384185791015625e-07 ;  /* 0x00000004ff047431 */ /* 0x000fca00000001ff */
[----:B------:R-:W-:-:S06]  /*0550*/  IMAD.WIDE.U32 R4, R31, R4, UR8 ;  /* 0x000000081f047e25 */ /* 0x000fcc000f8e0004 */
[----:B------:R-:W2:Y:S01]  /*0560*/  LDG.E R4, desc[UR14][R4.64] ;  /* 0x0000000e04047981 */ /* 0x000ea2000c1e1900 */
[----:B------:R-:W1:Y:S01]  /*0570*/  S2UR UR11, SR_CgaCtaId ;  /* 0x00000000000b79c3 */ /* 0x000e620000008800 */
[----:B------:R-:W-:Y:S01]  /*0580*/  UMOV UR5, 0x400 ;  /* 0x0000040000057882 */ /* 0x000fe20000000000 */
[----:B------:R-:W-:Y:S01]  /*0590*/  ISETP.NE.AND P2, PT, R18, RZ, PT ;  /* 0x000000ff1200720c */ /* 0x000fe20003f45270 */
[----:B------:R-:W-:Y:S01]  /*05a0*/  IMAD.MOV.U32 R19, RZ, RZ, R34 ;  /* 0x000000ffff137224 */ /* 0x000fe200078e0022 */
[----:B-1----:R-:W-:-:S06]  /*05b0*/  ULEA UR5, UR11, UR5, 0x18 ;  /* 0x000000050b057291 */ /* 0x002fcc000f8ec0ff */
[----:B------:R-:W-:-:S05]  /*05c0*/  LEA R8, R24, UR5, 0x2 ;  /* 0x0000000518087c11 */ /* 0x000fca000f8e10ff */
[----:B--2---:R1:W-:Y:S01]  /*05d0*/  STS [R8], R4 ;  /* 0x0000000408007388 */ /* 0x0043e20000000800 */
[----:B------:R-:W-:Y:S05]  /*05e0*/  @!P2 BRA `(.L_x_4) ;  /* 0x000000000038a947 */ /* 0x000fea0003800000 */
[----:B------:R-:W-:Y:S01]  /*05f0*/  ISETP.NE.AND P2, PT, R18, 0x1, PT ;  /* 0x000000011200780c */ /* 0x000fe20003f45270 */
[----:B------:R-:W-:Y:S01]  /*0600*/  IMAD.MOV.U32 R5, RZ, RZ, 0x4 ;  /* 0x00000004ff057424 */ /* 0x000fe200078e00ff */
[----:B------:R-:W-:-:S05]  /*0610*/  MOV R6, 0x4 ;  /* 0x0000000400067802 */ /* 0x000fca0000000f00 */
[----:B------:R-:W-:-:S06]  /*0620*/  IMAD.WIDE.U32 R6, R29, R6, UR8 ;  /* 0x000000081d067e25 */ /* 0x000fcc000f8e0006 */
[----:B-1----:R-:W-:Y:S01]  /*0630*/  @P2 IMAD.WIDE.U32 R4, R28, R5, UR8 ;  /* 0x000000081c042e25 */ /* 0x002fe2000f8e0005 */
[----:B------:R-:W2:Y:S05]  /*0640*/  LDG.E R6, desc[UR14][R6.64] ;  /* 0x0000000e06067981 */ /* 0x000eaa000c1e1900 */
[----:B------:R-:W3:Y:S01]  /*0650*/  @P2 LDG.E R4, desc[UR14][R4.64] ;  /* 0x0000000e04042981 */ /* 0x000ee2000c1e1900 */
[----:B------:R-:W-:Y:S01]  /*0660*/  LEA R10, R3, R8, 0x2 ;  /* 0x00000008030a7211 */ /* 0x000fe200078e10ff */
[----:B------:R-:W-:Y:S01]  /*0670*/  IMAD.MOV.U32 R19, RZ, RZ, R30 ;  /* 0x000000ffff137224 */ /* 0x000fe200078e001e */
[----:B------:R-:W-:-:S03]  /*0680*/  IADD3 R8, PT, PT, R30, R3, RZ ;  /* 0x000000031e087210 */ /* 0x000fc60007ffe0ff */
[----:B------:R-:W-:Y:S01]  /*0690*/  @P2 IMAD R9, R3, 0x4, R10 ;  /* 0x0000000403092824 */ /* 0x000fe200078e020a */
[----:B------:R-:W-:Y:S01]  /*06a0*/  @P2 MOV R19, R8 ;  /* 0x0000000800132202 */ /* 0x000fe20000000f00 */
[----:B--2---:R2:W-:Y:S04]  /*06b0*/  STS [R10], R6 ;  /* 0x000000060a007388 */ /* 0x0045e80000000800 */
[----:B---3--:R2:W-:Y:S02]  /*06c0*/  @P2 STS [R9], R4 ;  /* 0x0000000409002388 */ /* 0x0085e40000000800 */
.L_x_4:
[----:B0-----:R-:W-:Y:S05]  /*06d0*/  BSYNC.RECONVERGENT B1 ;  /* 0x0000000000017941 */ /* 0x001fea0003800200 */
.L_x_3:
[----:B------:R-:W-:Y:S04]  /*06e0*/  BSSY.RECONVERGENT B1, `(.L_x_5) ;  /* 0x0000030000017945 */ /* 0x000fe80003800200 */
[----:B------:R-:W-:Y:S05]  /*06f0*/  @!P1 BRA `(.L_x_6) ;  /* 0x0000000000b89947 */ /* 0x000fea0003800000 */
[----:B------:R-:W0:Y:S01]  /*0700*/  S2UR UR11, SR_CgaCtaId ;  /* 0x00000000000b79c3 */ /* 0x000e220000008800 */
[----:B------:R-:W-:Y:S01]  /*0710*/  UMOV UR5, 0x400 ;  /* 0x0000040000057882 */ /* 0x000fe20000000000 */
[--C-:B------:R-:W-:Y:S01]  /*0720*/  IMAD R14, R3, 0x2, R19.reuse ;  /* 0x00000002030e7824 */ /* 0x100fe200078e0213 */
[----:B------:R-:W-:Y:S01]  /*0730*/  IADD3 R20, PT, PT, R19, R3, RZ ;  /* 0x0000000313147210 */ /* 0x000fe20007ffe0ff */
[----:B------:R-:W-:Y:S01]  /*0740*/  IMAD R16, R3, 0x3, R19 ;  /* 0x0000000303107824 */ /* 0x000fe200078e0213 */
[----:B0-----:R-:W-:-:S06]  /*0750*/  ULEA UR5, UR11, UR5, 0x18 ;  /* 0x000000050b057291 */ /* 0x001fcc000f8ec0ff */
[----:B------:R-:W-:-:S07]  /*0760*/  LEA R22, R19, UR5, 0x2 ;  /* 0x0000000513167c11 */ /* 0x000fce000f8e10ff */
.L_x_7:
[----:B--2---:R-:W-:Y:S02]  /*0770*/  SHF.R.U32.HI R10, RZ, 0x3, R19 ;  /* 0x00000003ff0a7819 */ /* 0x004fe40000011613 */
[----:B------:R-:W-:Y:S02]  /*0780*/  LOP3.LUT R5, R19, 0x7, RZ, 0xc0, !PT ;  /* 0x0000000713057812 */ /* 0x000fe400078ec0ff */
[----:B---3--:R-:W-:Y:S02]  /*0790*/  SHF.R.U32.HI R6, RZ, 0x3, R14 ;  /* 0x00000003ff067819 */ /* 0x008fe4000001160e */
[----:B------:R-:W-:Y:S01]  /*07a0*/  LOP3.LUT R9, R14, 0x7, RZ, 0xc0, !PT ;  /* 0x000000070e097812 */ /* 0x000fe200078ec0ff */
[----:B------:R-:W-:Y:S01]  /*07b0*/  IMAD R10, R10, UR12, R5 ;  /* 0x0000000c0a0a7c24 */ /* 0x000fe2000f8e0205 */
[----:B-1----:R-:W-:Y:S01]  /*07c0*/  SHF.R.U32.HI R4, RZ, 0x3, R16 ;  /* 0x00000003ff047819 */ /* 0x002fe20000011610 */
[----:B------:R-:W-:Y:S01]  /*07d0*/  HFMA2 R5, -RZ, RZ, 0, 2.384185791015625e-07 ;  /* 0x00000004ff057431 */ /* 0x000fe200000001ff */
[----:B------:R-:W-:Y:S01]  /*07e0*/  LOP3.LUT R11, R16, 0x7, RZ, 0xc0, !PT ;  /* 0x00000007100b7812 */ /* 0x000fe200078ec0ff */
[----:B------:R-:W-:Y:S01]  /*07f0*/  IMAD R6, R6, UR12, R9 ;  /* 0x0000000c06067c24 */ /* 0x000fe2000f8e0209 */
[----:B------:R-:W-:-:S02]  /*0800*/  SHF.R.U32.HI R8, RZ, 0x3, R20 ;  /* 0x00000003ff087819 */ /* 0x000fc40000011614 */
[----:B------:R-:W-:Y:S01]  /*0810*/  LOP3.LUT R7, R20, 0x7, RZ, 0xc0, !PT ;  /* 0x0000000714077812 */ /* 0x000fe200078ec0ff */
[----:B------:R-:W-:Y:S01]  /*0820*/  IMAD R4, R4, UR12, R11 ;  /* 0x0000000c04047c24 */ /* 0x000fe2000f8e020b */
[----:B------:R-:W-:Y:S01]  /*0830*/  MOV R9, 0x4 ;  /* 0x0000000400097802 */ /* 0x000fe20000000f00 */
[----:B------:R-:W-:Y:S02]  /*0840*/  IMAD.MOV.U32 R11, RZ, RZ, 0x4 ;  /* 0x00000004ff0b7424 */ /* 0x000fe400078e00ff */
[----:B------:R-:W-:Y:S02]  /*0850*/  IMAD R8, R8, UR12, R7 ;  /* 0x0000000c08087c24 */ /* 0x000fe4000f8e0207 */
[----:B------:R-:W-:Y:S02]  /*0860*/  IMAD.MOV.U32 R7, RZ, RZ, 0x4 ;  /* 0x00000004ff077424 */ /* 0x000fe400078e00ff */
[----:B------:R-:W-:-:S04]  /*0870*/  IMAD.WIDE.U32 R10, R10, R11, UR8 ;  /* 0x000000080a0a7e25 */ /* 0x000fc8000f8e000b */
[----:B------:R-:W-:Y:S02]  /*0880*/  IMAD.WIDE.U32 R8, R8, R9, UR8 ;  /* 0x0000000808087e25 */ /* 0x000fe4000f8e0009 */
[----:B------:R0:W2:Y:S02]  /*0890*/  LDG.E R11, desc[UR14][R10.64] ;  /* 0x0000000e0a0b7981 */ /* 0x0000a4000c1e1900 */
[----:B------:R-:W-:Y:S02]  /*08a0*/  IMAD.WIDE.U32 R6, R6, R7, UR8 ;  /* 0x0000000806067e25 */ /* 0x000fe4000f8e0007 */
[----:B------:R-:W3:Y:S02]  /*08b0*/  LDG.E R8, desc[UR14][R8.64] ;  /* 0x0000000e08087981 */ /* 0x000ee4000c1e1900 */
[----:B------:R-:W-:Y:S02]  /*08c0*/  IMAD.WIDE.U32 R4, R4, R5, UR8 ;  /* 0x0000000804047e25 */ /* 0x000fe4000f8e0005 */
[----:B------:R-:W4:Y:S04]  /*08d0*/  LDG.E R6, desc[UR14][R6.64] ;  /* 0x0000000e06067981 */ /* 0x000f28000c1e1900 */
[----:B------:R-:W5:Y:S01]  /*08e0*/  LDG.E R4, desc[UR14][R4.64] ;  /* 0x0000000e04047981 */ /* 0x000f62000c1e1900 */
[C-C-:B------:R-:W-:Y:S01]  /*08f0*/  IMAD R21, R3.reuse, 0x4, R22.reuse ;  /* 0x0000000403157824 */ /* 0x140fe200078e0216 */
[C---:B------:R-:W-:Y:S01]  /*0900*/  LEA R23, R3.reuse, R22, 0x3 ;  /* 0x0000001603177211 */ /* 0x040fe200078e18ff */
[C---:B------:R-:W-:Y:S01]  /*0910*/  IMAD R25, R3.reuse, 0xc, R22 ;  /* 0x0000000c03197824 */ /* 0x040fe200078e0216 */
[----:B0-----:R-:W-:-:S04]  /*0920*/  IADD3 R10, PT, PT, R3, R19, R3 ;  /* 0x00000013030a7210 */ /* 0x001fc80007ffe003 */
[----:B------:R-:W-:-:S04]  /*0930*/  IADD3 R19, PT, PT, R3, R10, R3 ;  /* 0x0000000a03137210 */ /* 0x000fc80007ffe003 */
[----:B------:R-:W-:Y:S01]  /*0940*/  ISETP.GE.U32.AND P2, PT, R19, 0x200, PT ;  /* 0x000002001300780c */ /* 0x000fe20003f46070 */
[C---:B------:R-:W-:Y:S01]  /*0950*/  IMAD R14, R3.reuse, 0x4, R14 ;  /* 0x00000004030e7824 */ /* 0x040fe200078e020e */
[C---:B------:R-:W-:Y:S01]  /*0960*/  LEA R16, R3.reuse, R16, 0x2 ;  /* 0x0000001003107211 */ /* 0x040fe200078e10ff */
[C---:B------:R-:W-:Y:S01]  /*0970*/  IMAD R20, R3.reuse, 0x4, R20 ;  /* 0x0000000403147824 */ /* 0x040fe200078e0214 */
[----:B--2---:R0:W-:Y:S04]  /*0980*/  STS [R22], R11 ;  /* 0x0000000b16007388 */ /* 0x0041e80000000800 */
[----:B---3--:R3:W-:Y:S04]  /*0990*/  STS [R21], R8 ;  /* 0x0000000815007388 */ /* 0x0087e80000000800 */
[----:B----4-:R3:W-:Y:S04]  /*09a0*/  STS [R23], R6 ;  /* 0x0000000617007388 */ /* 0x0107e80000000800 */
[----:B-----5:R3:W-:Y:S01]  /*09b0*/  STS [R25], R4 ;  /* 0x0000000419007388 */ /* 0x0207e20000000800 */
[----:B0-----:R-:W-:Y:S01]  /*09c0*/  LEA R22, R3, R22, 0x4 ;  /* 0x0000001603167211 */ /* 0x001fe200078e20ff */
[----:B------:R-:W-:Y:S06]  /*09d0*/  @!P2 BRA `(.L_x_7) ;  /* 0xfffffffc0064a947 */ /* 0x000fec000383ffff */
.L_x_6:
[----:B------:R-:W-:Y:S05]  /*09e0*/  BSYNC.RECONVERGENT B1 ;  /* 0x0000000000017941 */ /* 0x000fea0003800200 */
.L_x_5:
[----:B------:R-:W-:Y:S01]  /*09f0*/  BSSY.RECONVERGENT B1, `(.L_x_8) ;  /* 0x0000018000017945 */ /* 0x000fe20003800200 */
[----:B------:R-:W-:-:S03]  /*0a00*/  IMAD.MOV.U32 R16, RZ, RZ, R24 ;  /* 0x000000ffff107224 */ /* 0x000fc600078e0018 */
[----:B------:R-:W-:Y:S05]  /*0a10*/  @!P0 BRA `(.L_x_9) ;  /* 0x0000000000548947 */ /* 0x000fea0003800000 */
[----:B-123--:R-:W-:-:S05]  /*0a20*/  MOV R4, 0x4 ;  /* 0x0000000400047802 */ /* 0x00efca0000000f00 */
[----:B------:R-:W-:-:S06]  /*0a30*/  IMAD.WIDE R4, R27, R4, UR6 ;  /* 0x000000061b047e25 */ /* 0x000fcc000f8e0204 */
[----:B------:R-:W2:Y:S01]  /*0a40*/  LDG.E R5, desc[UR14][R4.64] ;  /* 0x0000000e04057981 */ /* 0x000ea2000c1e1900 */
[----:B------:R-:W-:Y:S01]  /*0a50*/  ISETP.NE.AND P0, PT, R18, RZ, PT ;  /* 0x000000ff1200720c */ /* 0x000fe20003f05270 */
[----:B------:R-:W-:Y:S02]  /*0a60*/  IMAD.MOV.U32 R16, RZ, RZ, R34 ;  /* 0x000000ffff107224 */ /* 0x000fe400078e0022 */
[----:B--2---:R0:W-:Y:S10]  /*0a70*/  STS [R26], R5 ;  /* 0x000000051a007388 */ /* 0x0041f40000000800 */
[----:B------:R-:W-:Y:S05]  /*0a80*/  @!P0 BRA `(.L_x_9) ;  /* 0x0000000000388947 */ /* 0x000fea0003800000 */
[----:B------:R-:W-:Y:S01]  /*0a90*/  ISETP.NE.AND P0, PT, R18, 0x1, PT ;  /* 0x000000011200780c */ /* 0x000fe20003f05270 */
[----:B------:R-:W-:Y:S02]  /*0aa0*/  HFMA2 R7, -RZ, RZ, 0, 2.384185791015625e-07 ;  /* 0x00000004ff077431 */ /* 0x000fe400000001ff */
[----:B0-----:R-:W-:-:S03]  /*0ab0*/  IMAD.MOV.U32 R5, RZ, RZ, 0x4 ;  /* 0x00000004ff057424 */ /* 0x001fc600078e00ff */
[----:B------:R-:W-:-:S07]  /*0ac0*/  IMAD.WIDE R6, R2, R7, UR6 ;  /* 0x0000000602067e25 */ /* 0x000fce000f8e0207 */
[----:B------:R-:W-:Y:S01]  /*0ad0*/  @P0 IMAD.WIDE R4, R0, R5, UR6 ;  /* 0x0000000600040e25 */ /* 0x000fe2000f8e0205 */
        /* <DEDUP_REMOVED lines=9> */
.L_x_9:
[----:B------:R-:W-:Y:S05]  /*0b70*/  BSYNC.RECONVERGENT B1 ;  /* 0x0000000000017941 */ /* 0x000fea0003800200 */
.L_x_8:
[----:B------:R-:W-:Y:S05]  /*0b80*/  @!P1 BRA `(.L_x_2) ;  /* 0x0000000000ac9947 */ /* 0x000fea0003800000 */
[----:B0-----:R-:W0:Y:S01]  /*0b90*/  S2R R5, SR_CgaCtaId ;  /* 0x0000000000057919 */ /* 0x001e220000008800 */
[----:B-1234-:R-:W-:-:S05]  /*0ba0*/  MOV R4, 0x400 ;  /* 0x0000040000047802 */ /* 0x01efca0000000f00 */
[----:B------:R-:W-:-:S05]  /*0bb0*/  VIADD R4, R4, 0x800 ;  /* 0x0000080004047836 */ /* 0x000fca0000000000 */
[----:B0-----:R-:W-:-:S07]  /*0bc0*/  LEA R14, R5, R4, 0x18 ;  /* 0x00000004050e7211 */ /* 0x001fce00078ec0ff */
.L_x_10:
[----:B0-----:R-:W0:Y:S01]  /*0bd0*/  LDCU UR5, c[0x0][0x384] ;  /* 0x00007080ff0577ac */ /* 0x001e220008000800 */
[----:B------:R-:W-:Y:S01]  /*0be0*/  IADD3 R6, PT, PT, R3, R16, RZ ;  /* 0x0000001003067210 */ /* 0x000fe20007ffe0ff */
[----:B------:R-:W-:Y:S01]  /*0bf0*/  IMAD.MOV.U32 R11, RZ, RZ, 0x4 ;  /* 0x00000004ff0b7424 */ /* 0x000fe200078e00ff */
[----:B------:R-:W-:Y:S01]  /*0c00*/  SHF.R.U32.HI R4, RZ, 0x6, R16 ;  /* 0x00000006ff047819 */ /* 0x000fe20000011610 */
[----:B------:R-:W-:Y:S01]  /*0c10*/  IMAD.MOV.U32 R20, RZ, RZ, 0x4 ;  /* 0x00000004ff147424 */ /* 0x000fe200078e00ff */
[----:B------:R-:W-:Y:S01]  /*0c20*/  SHF.R.U32.HI R7, RZ, 0x6, R6 ;  /* 0x00000006ff077819 */ /* 0x000fe20000011606 */
[C---:B------:R-:W-:Y:S01]  /*0c30*/  IMAD.IADD R18, R6.reuse, 0x1, R3 ;  /* 0x0000000106127824 */ /* 0x040fe200078e0203 */
[----:B------:R-:W-:Y:S02]  /*0c40*/  LOP3.LUT R6, R6, 0x3f, RZ, 0xc0, !PT ;  /* 0x0000003f06067812 */ /* 0x000fe400078ec0ff */
[----:B------:R-:W-:Y:S02]  /*0c50*/  LOP3.LUT R5, R16, 0x3f, RZ, 0xc0, !PT ;  /* 0x0000003f10057812 */ /* 0x000fe400078ec0ff */
[----:B------:R-:W-:-:S02]  /*0c60*/  SHF.R.U32.HI R8, RZ, 0x6, R18 ;  /* 0x00000006ff087819 */ /* 0x000fc40000011612 */
[C---:B------:R-:W-:Y:S02]  /*0c70*/  LOP3.LUT R9, R18.reuse, 0x3f, RZ, 0xc0, !PT ;  /* 0x0000003f12097812 */ /* 0x040fe400078ec0ff */
[----:B------:R-:W-:Y:S02]  /*0c80*/  IADD3 R18, PT, PT, R18, R3, RZ ;  /* 0x0000000312127210 */ /* 0x000fe40007ffe0ff */
[----:B------:R-:W-:Y:S01]  /*0c90*/  MOV R22, 0x4 ;  /* 0x0000000400167802 */ /* 0x000fe20000000f00 */
[----:B0-----:R-:W-:Y:S02]  /*0ca0*/  IMAD R6, R7, UR5, R6 ;  /* 0x0000000507067c24 */ /* 0x001fe4000f8e0206 */
[----:B------:R-:W-:Y:S02]  /*0cb0*/  IMAD R7, R8, UR5, R9 ;  /* 0x0000000508077c24 */ /* 0x000fe4000f8e0209 */
[----:B------:R-:W-:Y:S02]  /*0cc0*/  HFMA2 R9, -RZ, RZ, 0, 2.384185791015625e-07 ;  /* 0x00000004ff097431 */ /* 0x000fe400000001ff */
[----:B------:R-:W-:Y:S01]  /*0cd0*/  IMAD R4, R4, UR5, R5 ;  /* 0x0000000504047c24 */ /* 0x000fe2000f8e0205 */
[----:B------:R-:W-:-:S02]  /*0ce0*/  SHF.R.U32.HI R5, RZ, 0x6, R18 ;  /* 0x00000006ff057819 */ /* 0x000fc40000011612 */
[----:B------:R-:W-:Y:S01]  /*0cf0*/  LOP3.LUT R8, R18, 0x3f, RZ, 0xc0, !PT ;  /* 0x0000003f12087812 */ /* 0x000fe200078ec0ff */
[----:B------:R-:W-:-:S04]  /*0d00*/  IMAD.WIDE R10, R4, R11, UR6 ;  /* 0x00000006040a7e25 */ /* 0x000fc8000f8e020b */
[----:B------:R-:W-:Y:S02]  /*0d10*/  IMAD R5, R5, UR5, R8 ;  /* 0x0000000505057c24 */ /* 0x000fe4000f8e0208 */
[----:B------:R-:W-:Y:S01]  /*0d20*/  IMAD.WIDE R8, R6, R9, UR6 ;  /* 0x0000000606087e25 */ /* 0x000fe2000f8e0209 */
[----:B------:R-:W2:Y:S03]  /*0d30*/  LDG.E R10, desc[UR14][R10.64] ;  /* 0x0000000e0a0a7981 */ /* 0x000ea6000c1e1900 */
[----:B------:R-:W-:Y:S02]  /*0d40*/  IMAD.WIDE R6, R7, R20, UR6 ;  /* 0x0000000607067e25 */ /* 0x000fe4000f8e0214 */
[----:B------:R-:W3:Y:S02]  /*0d50*/  LDG.E R8, desc[UR14][R8.64] ;  /* 0x0000000e08087981 */ /* 0x000ee4000c1e1900 */
[----:B------:R-:W-:-:S02]  /*0d60*/  IMAD.WIDE R4, R5, R22, UR6 ;  /* 0x0000000605047e25 */ /* 0x000fc4000f8e0216 */
[----:B------:R-:W4:Y:S04]  /*0d70*/  LDG.E R6, desc[UR14][R6.64] ;  /* 0x0000000e06067981 */ /* 0x000f28000c1e1900 */
[----:B------:R-:W5:Y:S01]  /*0d80*/  LDG.E R4, desc[UR14][R4.64] ;  /* 0x0000000e04047981 */ /* 0x000f62000c1e1900 */
[----:B------:R-:W-:-:S05]  /*0d90*/  IMAD R19, R16, 0x4, R14 ;  /* 0x0000000410137824 */ /* 0x000fca00078e020e */
[----:B------:R-:W-:-:S04]  /*0da0*/  LEA R20, R3, R19, 0x2 ;  /* 0x0000001303147211 */ /* 0x000fc800078e10ff */
[----:B------:R-:W-:-:S05]  /*0db0*/  LEA R21, R3, R20, 0x2 ;  /* 0x0000001403157211 */ /* 0x000fca00078e10ff */
[----:B------:R-:W-:Y:S01]  /*0dc0*/  IMAD R23, R3, 0x4, R21 ;  /* 0x0000000403177824 */ /* 0x000fe200078e0215 */
[----:B------:R-:W-:-:S04]  /*0dd0*/  IADD3 R16, PT, PT, R18, R3, RZ ;  /* 0x0000000312107210 */ /* 0x000fc80007ffe0ff */
[----:B------:R-:W-:Y:S01]  /*0de0*/  ISETP.GE.U32.AND P0, PT, R16, 0x200, PT ;  /* 0x000002001000780c */ /* 0x000fe20003f06070 */
[----:B--2---:R0:W-:Y:S04]  /*0df0*/  STS [R19], R10 ;  /* 0x0000000a13007388 */ /* 0x0041e80000000800 */
[----:B---3--:R0:W-:Y:S04]  /*0e00*/  STS [R20], R8 ;  /* 0x0000000814007388 */ /* 0x0081e80000000800 */
[----:B----4-:R0:W-:Y:S04]  /*0e10*/  STS [R21], R6 ;  /* 0x0000000615007388 */ /* 0x0101e80000000800 */
[----:B-----5:R0:W-:Y:S01]  /*0e20*/  STS [R23], R4 ;  /* 0x0000000417007388 */ /* 0x0201e20000000800 */
[----:B------:R-:W-:Y:S05]  /*0e30*/  @!P0 BRA `(.L_x_10) ;  /* 0xfffffffc00648947 */ /* 0x000fea000383ffff */
.L_x_2:
[----:B0-----:R-:W-:Y:S05]  /*0e40*/  BSYNC.RECONVERGENT B0 ;  /* 0x0000000000007941 */ /* 0x001fea0003800200 */
.L_x_1:
[----:B------:R-:W0:Y:S08]  /*0e50*/  S2UR UR11, SR_CgaCtaId ;  /* 0x00000000000b79c3 */ /* 0x000e300000008800 */
[----:B------:R-:W-:Y:S01]  /*0e60*/  BAR.SYNC.DEFER_BLOCKING 0x0 ;  /* 0x0000000000007b1d */ /* 0x000fe20000010000 */
[----:B------:R-:W-:Y:S02]  /*0e70*/  UIADD3 UR4, UPT, UPT, UR4, 0x8, URZ ;  /* 0x0000000804047890 */ /* 0x000fe4000fffe0ff */
[----:B------:R-:W-:-:S03]  /*0e80*/  UIMAD.WIDE UR6, UR13, 0x4, UR6 ;  /* 0x000000040d0678a5 */ /* 0x000fc6000f8e0206 */
[----:B------:R-:W-:Y:S02]  /*0e90*/  UMOV UR5, 0x400 ;  /* 0x0000040000057882 */ /* 0x000fe40000000000 */
[----:B------:R-:W-:Y:S02]  /*0ea0*/  UIADD3 UR12, UPT, UPT, UR5, 0x800, URZ ;  /* 0x00000800050c7890 */ /* 0x000fe4000fffe0ff */
[----:B0-----:R-:W-:Y:S02]  /*0eb0*/  ULEA UR5, UR11, UR5, 0x18 ;  /* 0x000000050b057291 */ /* 0x001fe4000f8ec0ff */
[----:B------:R-:W-:Y:S02]  /*0ec0*/  ULEA UR12, UR11, UR12, 0x18 ;  /* 0x0000000c0b0c7291 */ /* 0x000fe4000f8ec0ff */
[----:B------:R-:W-:Y:S02]  /*0ed0*/  UIADD3 UR11, UP0, UPT, UR8, 0x20, URZ ;  /* 0x00000020080b7890 */ /* 0x000fe4000ff1e0ff */
[----:B------:R-:W-:-:S02]  /*0ee0*/  LEA R35, R33, UR5, 0x7 ;  /* 0x0000000521237c11 */ /* 0x000fc4000f8e38ff */
[----:B---3--:R-:W-:Y:S01]  /*0ef0*/  LEA R25, R36, UR12, 0x2 ;  /* 0x0000000c24197c11 */ /* 0x008fe2000f8e10ff */
[----:B------:R-:W-:Y:S02]  /*0f00*/  UIADD3.X UR9, UPT, UPT, URZ, UR9, URZ, UP0, !UPT ;  /* 0x00000009ff097290 */ /* 0x000fe400087fe4ff */
[----:B------:R-:W-:Y:S01]  /*0f10*/  LDS.128 R20, [R35] ;  /* 0x0000000023147984 */ /* 0x000fe20000000c00 */
[----:B------:R-:W0:Y:S03]  /*0f20*/  LDCU UR5, c[0x0][0x388] ;  /* 0x00007100ff0577ac */ /* 0x000e260008000800 */
[----:B------:R-:W3:Y:S04]  /*0f30*/  LDS R19, [R25] ;  /* 0x0000000019137984 */ /* 0x000ee80000000800 */
[----:B-12-4-:R-:W1:Y:S04]  /*0f40*/  LDS.128 R8, [R35+0x20] ;  /* 0x0000200023087984 */ /* 0x016e680000000c00 */
[----:B------:R-:W2:Y:S04]  /*0f50*/  LDS.128 R4, [R35+0x40] ;  /* 0x0000400023047984 */ /* 0x000ea80000000c00 */
[----:B------:R-:W4:Y:S01]  /*0f60*/  LDS R16, [R25+0x100] ;  /* 0x0001000019107984 */ /* 0x000f220000000800 */
[----:B0-----:R-:W-:Y:S01]  /*0f70*/  UISETP.GE.AND UP0, UPT, UR4, UR5, UPT ;  /* 0x000000050400728c */ /* 0x001fe2000bf06270 */
[C---:B---3--:R-:W-:Y:S01]  /*0f80*/  FFMA R18, R19.reuse, R20, R12 ;  /* 0x0000001413127223 */ /* 0x048fe2000000000c */
[C---:B-1----:R-:W-:Y:S01]  /*0f90*/  FFMA R8, R19.reuse, R8, R13 ;  /* 0x0000000813087223 */ /* 0x042fe2000000000d */
[----:B--2---:R-:W-:-:S02]  /*0fa0*/  FFMA R37, R19, R4, R15 ;  /* 0x0000000413257223 */ /* 0x004fc4000000000f */
[----:B------:R-:W0:Y:S01]  /*0fb0*/  LDS.128 R12, [R35+0x60] ;  /* 0x00006000230c7984 */ /* 0x000e220000000c00 */
[C---:B----4-:R-:W-:Y:S01]  /*0fc0*/  FFMA R8, R16.reuse, R9, R8 ;  /* 0x0000000910087223 */ /* 0x050fe20000000008 */
[C---:B------:R-:W-:Y:S02]  /*0fd0*/  FFMA R18, R16.reuse, R21, R18 ;  /* 0x0000001510127223 */ /* 0x040fe40000000012 */
[----:B------:R-:W1:Y:S01]  /*0fe0*/  LDS R9, [R25+0x200] ;  /* 0x0002000019097984 */ /* 0x000e620000000800 */
[----:B------:R-:W-:-:S03]  /*0ff0*/  FFMA R21, R16, R5, R37 ;  /* 0x0000000510157223 */ /* 0x000fc60000000025 */
[----:B------:R-:W2:Y:S01]  /*1000*/  LDS R4, [R25+0x300] ;  /* 0x0003000019047984 */ /* 0x000ea20000000800 */
[----:B0-----:R-:W-:Y:S01]  /*1010*/  FFMA R12, R19, R12, R17 ;  /* 0x0000000c130c7223 */ /* 0x001fe20000000011 */
[----:B-1----:R-:W-:-:S03]  /*1020*/  FFMA R37, R9, R22, R18 ;  /* 0x0000001609257223 */ /* 0x002fc60000000012 */
[----:B------:R-:W-:Y:S01]  /*1030*/  FFMA R20, R16, R13, R12 ;  /* 0x0000000d10147223 */ /* 0x000fe2000000000c */
[C---:B------:R-:W-:Y:S01]  /*1040*/  FFMA R5, R9.reuse, R10, R8 ;  /* 0x0000000a09057223 */ /* 0x040fe20000000008 */
[----:B------:R-:W-:Y:S01]  /*1050*/  LDS R13, [R25+0x400] ;  /* 0x00040000190d7984 */ /* 0x000fe20000000800 */
[C---:B------:R-:W-:Y:S01]  /*1060*/  FFMA R6, R9.reuse, R6, R21 ;  /* 0x0000000609067223 */ /* 0x040fe20000000015 */
[C---:B--2---:R-:W-:Y:S01]  /*1070*/  FFMA R8, R4.reuse, R23, R37 ;  /* 0x0000001704087223 */ /* 0x044fe20000000025 */
[----:B------:R-:W-:Y:S01]  /*1080*/  FFMA R10, R9, R14, R20 ;  /* 0x0000000e090a7223 */ /* 0x000fe20000000014 */
[----:B------:R-:W0:Y:S01]  /*1090*/  LDS.128 R16, [R35+0x10] ;  /* 0x0000100023107984 */ /* 0x000e220000000c00 */
[C---:B------:R-:W-:Y:S02]  /*10a0*/  FFMA R14, R4.reuse, R7, R6 ;  /* 0x00000007040e7223 */ /* 0x040fe40000000006 */
[C---:B------:R-:W-:Y:S01]  /*10b0*/  FFMA R15, R4.reuse, R15, R10 ;  /* 0x0000000f040f7223 */ /* 0x040fe2000000000a */
[----:B------:R-:W1:Y:S04]  /*10c0*/  LDS R12, [R25+0x500] ;  /* 0x00050000190c7984 */ /* 0x000e680000000800 */
[----:B------:R-:W2:Y:S04]  /*10d0*/  LDS R37, [R25+0x600] ;  /* 0x0006000019257984 */ /* 0x000ea80000000800 */
[----:B------:R-:W3:Y:S01]  /*10e0*/  LDS.128 R20, [R35+0x30] ;  /* 0x0000300023147984 */ /* 0x000ee20000000c00 */
[----:B0-----:R-:W-:Y:S01]  /*10f0*/  FFMA R9, R13, R16, R8 ;  /* 0x000000100d097223 */ /* 0x001fe20000000008 */
[----:B------:R-:W-:-:S02]  /*1100*/  FFMA R8, R4, R11, R5 ;  /* 0x0000000b04087223 */ /* 0x000fc40000000005 */
[----:B------:R-:W-:Y:S01]  /*1110*/  LDS R16, [R25+0x700] ;  /* 0x0007000019107984 */ /* 0x000fe20000000800 */
[----:B-1----:R-:W-:-:S03]  /*1120*/  FFMA R10, R12, R17, R9 ;  /* 0x000000110c0a7223 */ /* 0x002fc60000000009 */
[----:B------:R-:W0:Y:S01]  /*1130*/  LDS.128 R4, [R35+0x50] ;  /* 0x0000500023047984 */ /* 0x000e220000000c00 */
[----:B--2---:R-:W-:Y:S01]  /*1140*/  FFMA R18, R37, R18, R10 ;  /* 0x0000001225127223 */ /* 0x004fe2000000000a */
[----:B---3--:R-:W-:Y:S02]  /*1150*/  FFMA R17, R13, R20, R8 ;  /* 0x000000140d117223 */ /* 0x008fe40000000008 */
[----:B------:R-:W1:Y:S02]  /*1160*/  LDS.128 R8, [R35+0x70] ;  /* 0x0000700023087984 */ /* 0x000e640000000c00 */
[----:B------:R-:W-:-:S04]  /*1170*/  FFMA R20, R12, R21, R17 ;  /* 0x000000150c147223 */ /* 0x000fc80000000011 */
[----:B------:R-:W-:Y:S01]  /*1180*/  FFMA R20, R37, R22, R20 ;  /* 0x0000001625147223 */ /* 0x000fe20000000014 */
[----:B0-----:R-:W-:-:S04]  /*1190*/  FFMA R17, R13, R4, R14 ;  /* 0x000000040d117223 */ /* 0x001fc8000000000e */
[----:B------:R-:W-:Y:S01]  /*11a0*/  FFMA R4, R12, R5, R17 ;  /* 0x000000050c047223 */ /* 0x000fe20000000011 */
[----:B-1----:R-:W-:-:S03]  /*11b0*/  FFMA R8, R13, R8, R15 ;  /* 0x000000080d087223 */ /* 0x002fc6000000000f */
[C---:B------:R-:W-:Y:S01]  /*11c0*/  FFMA R4, R37.reuse, R6, R4 ;  /* 0x0000000625047223 */ /* 0x040fe20000000004 */
[----:B------:R-:W-:Y:S01]  /*11d0*/  FFMA R13, R16, R23, R20 ;  /* 0x00000017100d7223 */ /* 0x000fe20000000014 */
[----:B------:R-:W-:Y:S01]  /*11e0*/  FFMA R9, R12, R9, R8 ;  /* 0x000000090c097223 */ /* 0x000fe20000000008 */
[C---:B------:R-:W-:Y:S01]  /*11f0*/  FFMA R12, R16.reuse, R19, R18 ;  /* 0x00000013100c7223 */ /* 0x040fe20000000012 */
[----:B------:R-:W-:Y:S02]  /*1200*/  FFMA R15, R16, R7, R4 ;  /* 0x00000007100f7223 */ /* 0x000fe40000000004 */
[----:B------:R-:W-:-:S04]  /*1210*/  FFMA R10, R37, R10, R9 ;  /* 0x0000000a250a7223 */ /* 0x000fc80000000009 */
[----:B------:R-:W-:Y:S01]  /*1220*/  FFMA R17, R16, R11, R10 ;  /* 0x0000000b10117223 */ /* 0x000fe2000000000a */
[----:B------:R-:W-:Y:S06]  /*1230*/  BAR.SYNC.DEFER_BLOCKING 0x0 ;  /* 0x0000000000007b1d */ /* 0x000fec0000010000 */
[----:B------:R-:W-:Y:S05]  /*1240*/  BRA.U !UP0, `(.L_x_11) ;  /* 0xfffffff108907547 */ /* 0x000fea000b83ffff */
.L_x_0:
[----:B------:R-:W0:Y:S01]  /*1250*/  LDCU UR12, c[0x0][0x384] ;  /* 0x00007080ff0c77ac */ /* 0x000e220008000800 */
[----:B------:R-:W1:Y:S01]  /*1260*/  LDCU.64 UR16, c[0x0][0x3a8] ;  /* 0x00007500ff1077ac */ /* 0x000e620008000a00 */
[----:B------:R-:W2:Y:S01]  /*1270*/  LDCU UR5, c[0x0][0x3a0] ;  /* 0x00007400ff0577ac */ /* 0x000ea20008000800 */
[----:B------:R-:W3:Y:S01]  /*1280*/  LDCU UR8, c[0x0][0x38c] ;  /* 0x00007180ff0877ac */ /* 0x000ee20008000800 */
[----:B0-----:R-:W-:-:S05]  /*1290*/  IMAD R33, R33, UR12, RZ ;  /* 0x0000000c21217c24 */ /* 0x001fca000f8e02ff */
[----:B------:R-:W-:-:S04]  /*12a0*/  LEA R33, R33, R36, 0x2 ;  /* 0x0000002421217211 */ /* 0x000fc800078e10ff */
[----:B------:R-:W-:-:S04]  /*12b0*/  IADD3 R0, P0, PT, R33, UR10, RZ ;  /* 0x0000000a21007c10 */ /* 0x000fc8000ff1e0ff */
[----:B------:R-:W-:Y:S02]  /*12c0*/  LEA.HI.X.SX32 R3, R33, RZ, 0x1, P0 ;  /* 0x000000ff21037211 */ /* 0x000fe400000f0eff */
[----:B-1----:R-:W-:-:S04]  /*12d0*/  LEA R4, P0, R0, UR16, 0x2 ;  /* 0x0000001000047c11 */ /* 0x002fc8000f8010ff */
[----:B------:R-:W-:-:S05]  /*12e0*/  LEA.HI.X R5, R0, UR17, R3, 0x2, P0 ;  /* 0x0000001100057c11 */ /* 0x000fca00080f1403 */
[----:B------:R-:W2:Y:S01]  /*12f0*/  LDG.E R0, desc[UR14][R4.64] ;  /* 0x0000000e04007981 */ /* 0x000ea2000c1e1900 */
[----:B------:R-:W-:-:S05]  /*1300*/  VIADD R33, R33, UR12 ;  /* 0x0000000c21217c36 */ /* 0x000fca0008000000 */
[----:B------:R-:W-:-:S04]  /*1310*/  IADD3 R3, P0, PT, R33, UR10, RZ ;  /* 0x0000000a21037c10 */ /* 0x000fc8000ff1e0ff */
[----:B------:R-:W-:Y:S02]  /*1320*/  LEA.HI.X.SX32 R6, R33, RZ, 0x1, P0 ;  /* 0x000000ff21067211 */ /* 0x000fe400000f0eff */
[----:B------:R-:W-:-:S04]  /*1330*/  LEA R2, P0, R3, UR16, 0x2 ;  /* 0x0000001003027c11 */ /* 0x000fc8000f8010ff */
[----:B------:R-:W-:Y:S01]  /*1340*/  LEA.HI.X R3, R3, UR17, R6, 0x2, P0 ;  /* 0x0000001103037c11 */ /* 0x000fe200080f1406 */
[----:B--2---:R-:W-:-:S04]  /*1350*/  FMUL R7, R0, UR5 ;  /* 0x0000000500077c20 */ /* 0x004fc80008400000 */
[----:B---3--:R-:W-:-:S05]  /*1360*/  FFMA R9, R12, UR8, R7 ;  /* 0x000000080c097c23 */ /* 0x008fca0008000007 */
[----:B------:R0:W-:Y:S04]  /*1370*/  STG.E desc[UR14][R4.64], R9 ;  /* 0x0000000904007986 */ /* 0x0001e8000c10190e */
[----:B------:R-:W2:Y:S01]  /*1380*/  LDG.E R0, desc[UR14][R2.64] ;  /* 0x0000000e02007981 */ /* 0x000ea2000c1e1900 */
[----:B------:R-:W-:-:S04]  /*1390*/  IADD3 R33, PT, PT, R33, UR12, RZ ;  /* 0x0000000c21217c10 */ /* 0x000fc8000fffe0ff */
[----:B------:R-:W-:-:S04]  /*13a0*/  IADD3 R7, P0, PT, R33, UR10, RZ ;  /* 0x0000000a21077c10 */ /* 0x000fc8000ff1e0ff */
[----:B------:R-:W-:Y:S02]  /*13b0*/  LEA.HI.X.SX32 R8, R33, RZ, 0x1, P0 ;  /* 0x000000ff21087211 */ /* 0x000fe400000f0eff */
[----:B------:R-:W-:-:S04]  /*13c0*/  LEA R6, P0, R7, UR16, 0x2 ;  /* 0x0000001007067c11 */ /* 0x000fc8000f8010ff */
[----:B------:R-:W-:Y:S01]  /*13d0*/  LEA.HI.X R7, R7, UR17, R8, 0x2, P0 ;  /* 0x0000001107077c11 */ /* 0x000fe200080f1408 */
[----:B--2---:R-:W-:-:S04]  /*13e0*/  FMUL R0, R0, UR5 ;  /* 0x0000000500007c20 */ /* 0x004fc80008400000 */
[----:B------:R-:W-:-:S05]  /*13f0*/  FFMA R13, R13, UR8, R0 ;  /* 0x000000080d0d7c23 */ /* 0x000fca0008000000 */
[----:B------:R-:W-:Y:S04]  /*1400*/  STG.E desc[UR14][R2.64], R13 ;  /* 0x0000000d02007986 */ /* 0x000fe8000c10190e */
[----:B------:R-:W2:Y:S01]  /*1410*/  LDG.E R0, desc[UR14][R6.64] ;  /* 0x0000000e06007981 */ /* 0x000ea2000c1e1900 */
[----:B------:R-:W-:-:S04]  /*1420*/  IADD3 R33, PT, PT, R33, UR12, RZ ;  /* 0x0000000c21217c10 */ /* 0x000fc8000fffe0ff */
[----:B0-----:R-:W-:-:S04]  /*1430*/  IADD3 R5, P0, PT, R33, UR10, RZ ;  /* 0x0000000a21057c10 */ /* 0x001fc8000ff1e0ff */
[----:B------:R-:W-:Y:S02]  /*1440*/  LEA.HI.X.SX32 R8, R33, RZ, 0x1, P0 ;  /* 0x000000ff21087211 */ /* 0x000fe400000f0eff */
[----:B------:R-:W-:-:S04]  /*1450*/  LEA R4, P0, R5, UR16, 0x2 ;  /* 0x0000001005047c11 */ /* 0x000fc8000f8010ff */
[----:B------:R-:W-:Y:S01]  /*1460*/  LEA.HI.X R5, R5, UR17, R8, 0x2, P0 ;  /* 0x0000001105057c11 */ /* 0x000fe200080f1408 */
[----:B--2---:R-:W-:-:S04]  /*1470*/  FMUL R0, R0, UR5 ;  /* 0x0000000500007c20 */ /* 0x004fc80008400000 */
[----:B------:R-:W-:-:S05]  /*1480*/  FFMA R15, R15, UR8, R0 ;  /* 0x000000080f0f7c23 */ /* 0x000fca0008000000 */
[----:B------:R-:W-:Y:S04]  /*1490*/  STG.E desc[UR14][R6.64], R15 ;  /* 0x0000000f06007986 */ /* 0x000fe8000c10190e */
[----:B------:R-:W2:Y:S02]  /*14a0*/  LDG.E R0, desc[UR14][R4.64] ;  /* 0x0000000e04007981 */ /* 0x000ea4000c1e1900 */
[----:B--2---:R-:W-:-:S04]  /*14b0*/  FMUL R0, R0, UR5 ;  /* 0x0000000500007c20 */ /* 0x004fc80008400000 */
[----:B------:R-:W-:-:S05]  /*14c0*/  FFMA R17, R17, UR8, R0 ;  /* 0x0000000811117c23 */ /* 0x000fca0008000000 */
[----:B------:R-:W-:Y:S01]  /*14d0*/  STG.E desc[UR14][R4.64], R17 ;  /* 0x0000001104007986 */ /* 0x000fe2000c10190e */
[----:B------:R-:W-:Y:S05]  /*14e0*/  EXIT ;  /* 0x000000000000794d */ /* 0x000fea0003800000 */
.L_x_12:
[----:B------:R-:W-:-:S00]  /*14f0*/  BRA `(.L_x_12) ;  /* 0xfffffffc00fc7947 */ /* 0x000fc0000383ffff */
[----:B------:R-:W-:-:S00]  /*1500*/  NOP ;  /* 0x0000000000007918 */ /* 0x000fc00000000000 */
[----:B------:R-:W-:-:S00]  /*1510*/  NOP ;  /* 0x0000000000007918 */ /* 0x000fc00000000000 */
[----:B------:R-:W-:-:S00]  /*1520*/  NOP ;  /* 0x0000000000007918 */ /* 0x000fc00000000000 */
[----:B------:R-:W-:-:S00]  /*1530*/  NOP ;  /* 0x0000000000007918 */ /* 0x000fc00000000000 */
[----:B------:R-:W-:-:S00]  /*1540*/  NOP ;  /* 0x0000000000007918 */ /* 0x000fc00000000000 */
[----:B------:R-:W-:-:S00]  /*1550*/  NOP ;  /* 0x0000000000007918 */ /* 0x000fc00000000000 */
[----:B------:R-:W-:-:S00]  /*1560*/  NOP ;  /* 0x0000000000007918 */ /* 0x000fc00000000000 */
[----:B------:R-:W-:-:S00]  /*1570*/  NOP ;  /* 0x0000000000007918 */ /* 0x000fc00000000000 */
.L_x_13:


//--------------------- .nv.shared._Z18sgemm1DBlockTilingiiifPKfS0_fPf --------------------------
	.section	.nv.shared._Z18sgemm1DBlockTilingiiifPKfS0_fPf,"aw",@nobits
	.sectionflags	@""
	.align	4
.nv.shared._Z18sgemm1DBlockTilingiiifPKfS0_fPf:
	.zero		5120


//--------------------- .nv.shared.reserved.0     --------------------------
	.section	.nv.shared.reserved.0,"aw",@nobits
	.weak		__nv_reservedSMEM_offset_0_alias
	.size		__nv_reservedSMEM_offset_0_alias, 0, 64
	.other		__nv_reservedSMEM_offset_0_alias,@"STO_CUDA_RESERVED_SHARED STV_DEFAULT"
__nv_reservedSMEM_offset_0_alias:
	.zero		0
	.zero		64


//--------------------- .nv.constant0._Z18sgemm1DBlockTilingiiifPKfS0_fPf --------------------------
	.section	.nv.constant0._Z18sgemm1DBlockTilingiiifPKfS0_fPf,"a",@progbits
	.sectionflags	@""
	.align	4
.nv.constant0._Z18sgemm1DBlockTilingiiifPKfS0_fPf:
	.zero		944


//--------------------- SYMBOLS --------------------------

	.type		.nv.reservedSmem.offset0,@object
	.size		.nv.reservedSmem.offset0,0x4
	.type		.nv.reservedSmem.cap,@object
	.size		.nv.reservedSmem.cap,0x4
